//
// Generated by NVIDIA NVVM Compiler
//
// Compiler Build ID: CL-36424714
// Cuda compilation tools, release 13.0, V13.0.88
// Based on NVVM 20.0.0
//

.version 9.0
.target sm_100
.address_size 64

	// .globl	_Z15matMulAddKernelPfS_S_S_i

.visible .entry _Z15matMulAddKernelPfS_S_S_i(
	.param .u64 .ptr .align 1 _Z15matMulAddKernelPfS_S_S_i_param_0,
	.param .u64 .ptr .align 1 _Z15matMulAddKernelPfS_S_S_i_param_1,
	.param .u64 .ptr .align 1 _Z15matMulAddKernelPfS_S_S_i_param_2,
	.param .u64 .ptr .align 1 _Z15matMulAddKernelPfS_S_S_i_param_3,
	.param .u32 _Z15matMulAddKernelPfS_S_S_i_param_4
)
{
	.reg .pred 	%p<10>;
	.reg .b32 	%r<40>;
	.reg .b32 	%f<69>;
	.reg .b64 	%rd<71>;

	ld.param.u64 	%rd15, [_Z15matMulAddKernelPfS_S_S_i_param_0];
	ld.param.u64 	%rd16, [_Z15matMulAddKernelPfS_S_S_i_param_1];
	ld.param.u32 	%r18, [_Z15matMulAddKernelPfS_S_S_i_param_4];
	cvta.to.global.u64 	%rd1, %rd16;
	cvta.to.global.u64 	%rd2, %rd15;
	mov.u32 	%r19, %ctaid.y;
	mov.u32 	%r20, %ntid.y;
	mov.u32 	%r21, %tid.y;
	mad.lo.s32 	%r1, %r19, %r20, %r21;
	mov.u32 	%r22, %ctaid.x;
	mov.u32 	%r23, %ntid.x;
	mov.u32 	%r24, %tid.x;
	mad.lo.s32 	%r2, %r22, %r23, %r24;
	max.s32 	%r25, %r1, %r2;
	setp.ge.s32 	%p1, %r25, %r18;
	@%p1 bra 	$L__BB0_13;
	mul.lo.s32 	%r3, %r18, %r1;
	and.b32  	%r4, %r18, 7;
	setp.lt.u32 	%p2, %r18, 8;
	mov.f32 	%f68, 0f00000000;
	mov.b32 	%r38, 0;
	@%p2 bra 	$L__BB0_4;
	and.b32  	%r38, %r18, 2147483640;
	neg.s32 	%r36, %r38;
	mul.wide.s32 	%rd17, %r18, 4;
	add.s64 	%rd3, %rd1, %rd17;
	shl.b32 	%r7, %r18, 3;
	mul.wide.s32 	%rd18, %r18, 8;
	add.s64 	%rd4, %rd1, %rd18;
	mul.wide.s32 	%rd19, %r18, 12;
	add.s64 	%rd5, %rd1, %rd19;
	mul.wide.s32 	%rd20, %r18, 16;
	add.s64 	%rd6, %rd1, %rd20;
	mul.wide.s32 	%rd21, %r18, 20;
	add.s64 	%rd7, %rd1, %rd21;
	mul.wide.s32 	%rd22, %r18, 24;
	add.s64 	%rd8, %rd1, %rd22;
	mul.wide.s32 	%rd23, %r18, 28;
	add.s64 	%rd9, %rd1, %rd23;
	mul.wide.u32 	%rd24, %r3, 4;
	add.s64 	%rd25, %rd24, %rd2;
	add.s64 	%rd70, %rd25, 16;
	mov.f32 	%f68, 0f00000000;
	mov.u32 	%r35, %r2;
$L__BB0_3:
	.pragma "nounroll";
	mul.wide.s32 	%rd26, %r35, 4;
	add.s64 	%rd27, %rd3, %rd26;
	add.s64 	%rd28, %rd4, %rd26;
	add.s64 	%rd29, %rd5, %rd26;
	add.s64 	%rd30, %rd6, %rd26;
	add.s64 	%rd31, %rd7, %rd26;
	add.s64 	%rd32, %rd8, %rd26;
	add.s64 	%rd33, %rd9, %rd26;
	add.s64 	%rd34, %rd1, %rd26;
	ld.global.f32 	%f16, [%rd70+-16];
	ld.global.f32 	%f17, [%rd34];
	fma.rn.f32 	%f18, %f16, %f17, %f68;
	ld.global.f32 	%f19, [%rd70+-12];
	ld.global.f32 	%f20, [%rd27];
	fma.rn.f32 	%f21, %f19, %f20, %f18;
	ld.global.f32 	%f22, [%rd70+-8];
	ld.global.f32 	%f23, [%rd28];
	fma.rn.f32 	%f24, %f22, %f23, %f21;
	ld.global.f32 	%f25, [%rd70+-4];
	ld.global.f32 	%f26, [%rd29];
	fma.rn.f32 	%f27, %f25, %f26, %f24;
	ld.global.f32 	%f28, [%rd70];
	ld.global.f32 	%f29, [%rd30];
	fma.rn.f32 	%f30, %f28, %f29, %f27;
	ld.global.f32 	%f31, [%rd70+4];
	ld.global.f32 	%f32, [%rd31];
	fma.rn.f32 	%f33, %f31, %f32, %f30;
	ld.global.f32 	%f34, [%rd70+8];
	ld.global.f32 	%f35, [%rd32];
	fma.rn.f32 	%f36, %f34, %f35, %f33;
	ld.global.f32 	%f37, [%rd70+12];
	ld.global.f32 	%f38, [%rd33];
	fma.rn.f32 	%f68, %f37, %f38, %f36;
	add.s32 	%r36, %r36, 8;
	add.s32 	%r35, %r35, %r7;
	add.s64 	%rd70, %rd70, 32;
	setp.ne.s32 	%p3, %r36, 0;
	@%p3 bra 	$L__BB0_3;
$L__BB0_4:
	setp.eq.s32 	%p4, %r4, 0;
	@%p4 bra 	$L__BB0_12;
	and.b32  	%r13, %r18, 3;
	setp.lt.u32 	%p5, %r4, 4;
	@%p5 bra 	$L__BB0_7;
	add.s32 	%r27, %r38, %r3;
	mul.wide.u32 	%rd35, %r27, 4;
	add.s64 	%rd36, %rd2, %rd35;
	ld.global.f32 	%f40, [%rd36];
	mad.lo.s32 	%r28, %r38, %r18, %r2;
	mul.wide.s32 	%rd37, %r28, 4;
	add.s64 	%rd38, %rd1, %rd37;
	ld.global.f32 	%f41, [%rd38];
	fma.rn.f32 	%f42, %f40, %f41, %f68;
	cvt.u64.u32 	%rd39, %r3;
	cvt.u64.u32 	%rd40, %r38;
	add.s64 	%rd41, %rd40, %rd39;
	shl.b64 	%rd42, %rd41, 2;
	add.s64 	%rd43, %rd2, %rd42;
	ld.global.f32 	%f43, [%rd43+4];
	mul.wide.s32 	%rd44, %r18, 4;
	add.s64 	%rd45, %rd38, %rd44;
	ld.global.f32 	%f44, [%rd45];
	fma.rn.f32 	%f45, %f43, %f44, %f42;
	ld.global.f32 	%f46, [%rd43+8];
	add.s64 	%rd46, %rd45, %rd44;
	ld.global.f32 	%f47, [%rd46];
	fma.rn.f32 	%f48, %f46, %f47, %f45;
	ld.global.f32 	%f49, [%rd43+12];
	add.s64 	%rd47, %rd46, %rd44;
	ld.global.f32 	%f50, [%rd47];
	fma.rn.f32 	%f68, %f49, %f50, %f48;
	add.s32 	%r38, %r38, 4;
$L__BB0_7:
	setp.eq.s32 	%p6, %r13, 0;
	@%p6 bra 	$L__BB0_12;
	setp.eq.s32 	%p7, %r13, 1;
	@%p7 bra 	$L__BB0_10;
	add.s32 	%r29, %r38, %r3;
	mul.wide.u32 	%rd48, %r29, 4;
	add.s64 	%rd49, %rd2, %rd48;
	ld.global.f32 	%f52, [%rd49];
	mad.lo.s32 	%r30, %r38, %r18, %r2;
	mul.wide.s32 	%rd50, %r30, 4;
	add.s64 	%rd51, %rd1, %rd50;
	ld.global.f32 	%f53, [%rd51];
	fma.rn.f32 	%f54, %f52, %f53, %f68;
	cvt.u64.u32 	%rd52, %r3;
	cvt.u64.u32 	%rd53, %r38;
	add.s64 	%rd54, %rd53, %rd52;
	shl.b64 	%rd55, %rd54, 2;
	add.s64 	%rd56, %rd2, %rd55;
	ld.global.f32 	%f55, [%rd56+4];
	mul.wide.s32 	%rd57, %r18, 4;
	add.s64 	%rd58, %rd51, %rd57;
	ld.global.f32 	%f56, [%rd58];
	fma.rn.f32 	%f68, %f55, %f56, %f54;
	add.s32 	%r38, %r38, 2;
$L__BB0_10:
	and.b32  	%r31, %r18, 1;
	setp.eq.b32 	%p8, %r31, 1;
	not.pred 	%p9, %p8;
	@%p9 bra 	$L__BB0_12;
	add.s32 	%r32, %r38, %r3;
	mul.wide.u32 	%rd59, %r32, 4;
	add.s64 	%rd60, %rd2, %rd59;
	ld.global.f32 	%f57, [%rd60];
	mad.lo.s32 	%r33, %r38, %r18, %r2;
	mul.wide.s32 	%rd61, %r33, 4;
	add.s64 	%rd62, %rd1, %rd61;
	ld.global.f32 	%f58, [%rd62];
	fma.rn.f32 	%f68, %f57, %f58, %f68;
$L__BB0_12:
	ld.param.u64 	%rd69, [_Z15matMulAddKernelPfS_S_S_i_param_3];
	ld.param.u64 	%rd68, [_Z15matMulAddKernelPfS_S_S_i_param_2];
	add.s32 	%r34, %r3, %r2;
	cvta.to.global.u64 	%rd63, %rd68;
	mul.wide.s32 	%rd64, %r34, 4;
	add.s64 	%rd65, %rd63, %rd64;
	ld.global.f32 	%f59, [%rd65];
	add.f32 	%f60, %f68, %f59;
	cvta.to.global.u64 	%rd66, %rd69;
	add.s64 	%rd67, %rd66, %rd64;
	st.global.f32 	[%rd67], %f60;
$L__BB0_13:
	ret;

}


// ===== COMPILED SASS (sm_100) =====

	.target	sm_100

	.elftype	@"ET_EXEC"


//--------------------- .note.nv.tkinfo           --------------------------
	.section	.note.nv.tkinfo,"",@"SHT_NOTE"
	.sectionflags	@"SHF_NOTE_NV_TKINFO"
	.tkinfo
        /*0018*/ 	.word	0x00000002
        /*0030*/ 	.string	""
        /*0030*/ 	.string	"ptxas"
        /*0030*/ 	.string	"Cuda compilation tools, release 13.0, V13.0.88"
        /*0030*/ 	.string	"Build cuda_13.0.r13.0/compiler.36424714_0"
        /*0030*/ 	.string	"-arch sm_100 -m 64 "



//--------------------- .note.nv.cuinfo           --------------------------
	.section	.note.nv.cuinfo,"",@"SHT_NOTE"
	.sectionflags	@"SHF_NOTE_NV_CUINFO"
        /*0018*/ 	.short	0x0002
        /*001a*/ 	.short	0x0064
        /*001c*/ 	.short	0x0082
	.zero		2


//--------------------- .nv.info                  --------------------------
	.section	.nv.info,"",@"SHT_CUDA_INFO"
	.align	4


	//----- nvinfo : EIATTR_REGCOUNT
	.align		4
        /*0000*/ 	.byte	0x04, 0x2f
        /*0002*/ 	.short	(.L_1 - .L_0)
	.align		4
.L_0:
        /*0004*/ 	.word	index@(_Z15matMulAddKernelPfS_S_S_i)
        /*0008*/ 	.word	0x0000001e


	//----- nvinfo : EIATTR_FRAME_SIZE
	.align		4
.L_1:
        /*000c*/ 	.byte	0x04, 0x11
        /*000e*/ 	.short	(.L_3 - .L_2)
	.align		4
.L_2:
        /*0010*/ 	.word	index@(_Z15matMulAddKernelPfS_S_S_i)
        /*0014*/ 	.word	0x00000000


	//----- nvinfo : EIATTR_MIN_STACK_SIZE
	.align		4
.L_3:
        /*0018*/ 	.byte	0x04, 0x12
        /*001a*/ 	.short	(.L_5 - .L_4)
	.align		4
.L_4:
        /*001c*/ 	.word	index@(_Z15matMulAddKernelPfS_S_S_i)
        /*0020*/ 	.word	0x00000000
.L_5:


//--------------------- .nv.compat                --------------------------
	.section	.nv.compat,"",@"SHT_CUDA_COMPAT_INFO"
	.align	4
        /*0000*/ 	.byte	0x02, 0x09, 0x00, 0x00, 0x02, 0x02, 0x01, 0x00, 0x02, 0x05, 0x05, 0x00, 0x03, 0x07, 0x01, 0x01
        /*0010*/ 	.byte	0x02, 0x03, 0x00, 0x00, 0x02, 0x06, 0x01, 0x00, 0x04, 0x0b, 0x08, 0x00, 0x09, 0x00, 0x00, 0x00
        /*0020*/ 	.byte	0x00, 0x00, 0x00, 0x00


//--------------------- .nv.info._Z15matMulAddKernelPfS_S_S_i --------------------------
	.section	.nv.info._Z15matMulAddKernelPfS_S_S_i,"",@"SHT_CUDA_INFO"
	.sectionflags	@""
	.align	4


	//----- nvinfo : EIATTR_CUDA_API_VERSION
	.align		4
        /*0000*/ 	.byte	0x04, 0x37
        /*0002*/ 	.short	(.L_7 - .L_6)
.L_6:
        /*0004*/ 	.word	0x00000082


	//----- nvinfo : EIATTR_KPARAM_INFO
	.align		4
.L_7:
        /*0008*/ 	.byte	0x04, 0x17
        /*000a*/ 	.short	(.L_9 - .L_8)
.L_8:
        /*000c*/ 	.word	0x00000000
        /*0010*/ 	.short	0x0004
        /*0012*/ 	.short	0x0020
        /*0014*/ 	.byte	0x00, 0xf0, 0x11, 0x00


	//----- nvinfo : EIATTR_KPARAM_INFO
	.align		4
.L_9:
        /*0018*/ 	.byte	0x04, 0x17
        /*001a*/ 	.short	(.L_11 - .L_10)
.L_10:
        /*001c*/ 	.word	0x00000000
        /*0020*/ 	.short	0x0003
        /*0022*/ 	.short	0x0018
        /*0024*/ 	.byte	0x00, 0xf5, 0x21, 0x00


	//----- nvinfo : EIATTR_KPARAM_INFO
	.align		4
.L_11:
        /*0028*/ 	.byte	0x04, 0x17
        /*002a*/ 	.short	(.L_13 - .L_12)
.L_12:
        /*002c*/ 	.word	0x00000000
        /*0030*/ 	.short	0x0002
        /*0032*/ 	.short	0x0010
        /*0034*/ 	.byte	0x00, 0xf5, 0x21, 0x00


	//----- nvinfo : EIATTR_KPARAM_INFO
	.align		4
.L_13:
        /*0038*/ 	.byte	0x04, 0x17
        /*003a*/ 	.short	(.L_15 - .L_14)
.L_14:
        /*003c*/ 	.word	0x00000000
        /*0040*/ 	.short	0x0001
        /*0042*/ 	.short	0x0008
        /*0044*/ 	.byte	0x00, 0xf5, 0x21, 0x00


	//----- nvinfo : EIATTR_KPARAM_INFO
	.align		4
.L_15:
        /*0048*/ 	.byte	0x04, 0x17
        /*004a*/ 	.short	(.L_17 - .L_16)
.L_16:
        /*004c*/ 	.word	0x00000000
        /*0050*/ 	.short	0x0000
        /*0052*/ 	.short	0x0000
        /*0054*/ 	.byte	0x00, 0xf5, 0x21, 0x00


	//----- nvinfo : EIATTR_SPARSE_MMA_MASK
	.align		4
.L_17:
        /*0058*/ 	.byte	0x03, 0x50
        /*005a*/ 	.short	0x0000


	//----- nvinfo : EIATTR_MAXREG_COUNT
	.align		4
        /*005c*/ 	.byte	0x03, 0x1b
        /*005e*/ 	.short	0x00ff


	//----- nvinfo : EIATTR_MERCURY_ISA_VERSION
	.align		4
        /*0060*/ 	.byte	0x03, 0x5f
        /*0062*/ 	.short	0x0101


	//----- nvinfo : EIATTR_VRC_CTA_INIT_COUNT
	.align		4
        /*0064*/ 	.byte	0x02, 0x4a
	.zero		1
	.zero		1


	//----- nvinfo : EIATTR_EXIT_INSTR_OFFSETS
	.align		4
        /*0068*/ 	.byte	0x04, 0x1c
        /*006a*/ 	.short	(.L_19 - .L_18)


	//   ....[0]....
.L_18:
        /*006c*/ 	.word	0x000000c0


	//   ....[1]....
        /*0070*/ 	.word	0x00000ad0


	//----- nvinfo : EIATTR_CBANK_PARAM_SIZE
	.align		4
.L_19:
        /*0074*/ 	.byte	0x03, 0x19
        /*0076*/ 	.short	0x0024


	//----- nvinfo : EIATTR_PARAM_CBANK
	.align		4
        /*0078*/ 	.byte	0x04, 0x0a
        /*007a*/ 	.short	(.L_21 - .L_20)
	.align		4
.L_20:
        /*007c*/ 	.word	index@(.nv.constant0._Z15matMulAddKernelPfS_S_S_i)
        /*0080*/ 	.short	0x0380
        /*0082*/ 	.short	0x0024


	//----- nvinfo : EIATTR_SW_WAR
	.align		4
.L_21:
        /*0084*/ 	.byte	0x04, 0x36
        /*0086*/ 	.short	(.L_23 - .L_22)
.L_22:
        /*0088*/ 	.word	0x00000008
.L_23:


//--------------------- .nv.callgraph             --------------------------
	.section	.nv.callgraph,"",@"SHT_CUDA_CALLGRAPH"
	.align	4
	.sectionentsize	8
	.align		4
        /*0000*/ 	.word	0x00000000
	.align		4
        /*0004*/ 	.word	0xffffffff
	.align		4
        /*0008*/ 	.word	0x00000000
	.align		4
        /*000c*/ 	.word	0xfffffffe
	.align		4
        /*0010*/ 	.word	0x00000000
	.align		4
        /*0014*/ 	.word	0xfffffffd
	.align		4
        /*0018*/ 	.word	0x00000000
	.align		4
        /*001c*/ 	.word	0xfffffffc


//--------------------- .text._Z15matMulAddKernelPfS_S_S_i --------------------------
	.section	.text._Z15matMulAddKernelPfS_S_S_i,"ax",@progbits
	.align	128
        .global         _Z15matMulAddKernelPfS_S_S_i
        .type           _Z15matMulAddKernelPfS_S_S_i,@function
        .size           _Z15matMulAddKernelPfS_S_S_i,(.L_x_5 - _Z15matMulAddKernelPfS_S_S_i)
        .other          _Z15matMulAddKernelPfS_S_S_i,@"STO_CUDA_ENTRY STV_DEFAULT"
_Z15matMulAddKernelPfS_S_S_i:
.text._Z15matMulAddKernelPfS_S_S_i:
[----:B------:R-:W-:Y:S01]  /*0000*/  LDC R1, c[0x0][0x37c] ;  /* 0x0000df00ff017b82 */ /* 0x000fe20000000800 */
[----:B------:R-:W0:Y:S07]  /*0010*/  S2R R0, SR_TID.Y ;  /* 0x0000000000007919 */ /* 0x000e2e0000002200 */
[----:B------:R-:W0:Y:S01]  /*0020*/  S2UR UR4, SR_CTAID.Y ;  /* 0x00000000000479c3 */ /* 0x000e220000002600 */
[----:B------:R-:W1:Y:S01]  /*0030*/  LDCU UR20, c[0x0][0x3a0] ;  /* 0x00007400ff1477ac */ /* 0x000e620008000800 */
[----:B------:R-:W2:Y:S06]  /*0040*/  S2R R3, SR_TID.X ;  /* 0x0000000000037919 */ /* 0x000eac0000002100 */
[----:B------:R-:W0:Y:S08]  /*0050*/  LDC R13, c[0x0][0x364] ;  /* 0x0000d900ff0d7b82 */ /* 0x000e300000000800 */
[----:B------:R-:W2:Y:S08]  /*0060*/  S2UR UR5, SR_CTAID.X ;  /* 0x00000000000579c3 */ /* 0x000eb00000002500 */
[----:B------:R-:W2:Y:S01]  /*0070*/  LDC R2, c[0x0][0x360] ;  /* 0x0000d800ff027b82 */ /* 0x000ea20000000800 */
[----:B0-----:R-:W-:-:S02]  /*0080*/  IMAD R13, R13, UR4, R0 ;  /* 0x000000040d0d7c24 */ /* 0x001fc4000f8e0200 */
[----:B--2---:R-:W-:-:S05]  /*0090*/  IMAD R0, R2, UR5, R3 ;  /* 0x0000000502007c24 */ /* 0x004fca000f8e0203 */
[----:B------:R-:W-:-:S04]  /*00a0*/  VIMNMX R2, PT, PT, R13, R0, !PT ;  /* 0x000000000d027248 */ /* 0x000fc80007fe0100 */
[----:B-1----:R-:W-:-:S13]  /*00b0*/  ISETP.GE.AND P0, PT, R2, UR20, PT ;  /* 0x0000001402007c0c */ /* 0x002fda000bf06270 */
[----:B------:R-:W-:Y:S05]  /*00c0*/  @P0 EXIT ;  /* 0x000000000000094d */ /* 0x000fea0003800000 */
[----:B------:R-:W-:Y:S01]  /*00d0*/  UISETP.GE.U32.AND UP0, UPT, UR20, 0x8, UPT ;  /* 0x000000081400788c */ /* 0x000fe2000bf06070 */
[----:B------:R-:W-:Y:S02]  /*00e0*/  HFMA2 R12, -RZ, RZ, 0, 0 ;  /* 0x00000000ff0c7431 */ /* 0x000fe400000001ff */
[----:B------:R-:W-:Y:S01]  /*00f0*/  IMAD R13, R13, UR20, RZ ;  /* 0x000000140d0d7c24 */ /* 0x000fe2000f8e02ff */
[----:B------:R-:W-:Y:S01]  /*0100*/  UMOV UR4, URZ ;  /* 0x000000ff00047c82 */ /* 0x000fe20008000000 */
[----:B------:R-:W0:Y:S04]  /*0110*/  LDCU.64 UR18, c[0x0][0x358] ;  /* 0x00006b00ff1277ac */ /* 0x000e280008000a00 */
[----:B------:R-:W-:Y:S05]  /*0120*/  BRA.U !UP0, `(.L_x_0) ;  /* 0x0000000508047547 */ /* 0x000fea000b800000 */
[----:B------:R-:W1:Y:S01]  /*0130*/  LDCU.128 UR24, c[0x0][0x380] ;  /* 0x00007000ff1877ac */ /* 0x000e620008000c00 */
[----:B------:R-:W-:Y:S02]  /*0140*/  MOV R12, RZ ;  /* 0x000000ff000c7202 */ /* 0x000fe40000000f00 */
[----:B------:R-:W-:Y:S01]  /*0150*/  MOV R14, R0 ;  /* 0x00000000000e7202 */ /* 0x000fe20000000f00 */
[----:B------:R-:W-:-:S04]  /*0160*/  ULOP3.LUT UR4, UR20, 0x7ffffff8, URZ, 0xc0, !UPT ;  /* 0x7ffffff814047892 */ /* 0x000fc8000f8ec0ff */
[----:B------:R-:W-:Y:S01]  /*0170*/  UIADD3 UR5, UPT, UPT, -UR4, URZ, URZ ;  /* 0x000000ff04057290 */ /* 0x000fe2000fffe1ff */
[----:B-1----:R-:W-:Y:S01]  /*0180*/  MOV R2, UR24 ;  /* 0x0000001800027c02 */ /* 0x002fe20008000f00 */
[----:B------:R-:W-:Y:S01]  /*0190*/  UIMAD.WIDE UR6, UR20, 0x8, UR26 ;  /* 0x00000008140678a5 */ /* 0x000fe2000f8e021a */
[----:B------:R-:W-:Y:S01]  /*01a0*/  MOV R3, UR25 ;  /* 0x0000001900037c02 */ /* 0x000fe20008000f00 */
[----:B------:R-:W-:Y:S02]  /*01b0*/  UIMAD.WIDE UR8, UR20, 0xc, UR26 ;  /* 0x0000000c140878a5 */ /* 0x000fe4000f8e021a */
[----:B------:R-:W-:Y:S01]  /*01c0*/  UIMAD.WIDE UR10, UR20, 0x10, UR26 ;  /* 0x00000010140a78a5 */ /* 0x000fe2000f8e021a */
[----:B------:R-:W-:Y:S01]  /*01d0*/  IMAD.WIDE.U32 R2, R13, 0x4, R2 ;  /* 0x000000040d027825 */ /* 0x000fe200078e0002 */
[----:B------:R-:W-:Y:S02]  /*01e0*/  UIMAD.WIDE UR12, UR20, 0x14, UR26 ;  /* 0x00000014140c78a5 */ /* 0x000fe4000f8e021a */
[----:B------:R-:W-:Y:S01]  /*01f0*/  UIMAD.WIDE UR14, UR20, 0x18, UR26 ;  /* 0x00000018140e78a5 */ /* 0x000fe2000f8e021a */
[----:B------:R-:W-:Y:S01]  /*0200*/  IADD3 R2, P0, PT, R2, 0x10, RZ ;  /* 0x0000001002027810 */ /* 0x000fe20007f1e0ff */
[----:B------:R-:W-:-:S03]  /*0210*/  UIMAD.WIDE UR16, UR20, 0x1c, UR26 ;  /* 0x0000001c141078a5 */ /* 0x000fc6000f8e021a */
[----:B------:R-:W-:-:S09]  /*0220*/  IADD3.X R3, PT, PT, RZ, R3, RZ, P0, !PT ;  /* 0x00000003ff037210 */ /* 0x000fd200007fe4ff */
.L_x_1:
[----:B------:R-:W-:Y:S01]  /*0230*/  UIMAD.WIDE UR22, UR20, 0x4, UR26 ;  /* 0x00000004141678a5 */ /* 0x000fe2000f8e021a */
[----:B------:R-:W-:Y:S01]  /*0240*/  MOV R23, 0x4 ;  /* 0x0000000400177802 */ /* 0x000fe20000000f00 */
[----:B------:R-:W-:Y:S01]  /*0250*/  HFMA2 R25, -RZ, RZ, 0, 2.384185791015625e-07 ;  /* 0x00000004ff197431 */ /* 0x000fe200000001ff */
[----:B0-----:R-:W2:Y:S03]  /*0260*/  LDG.E R21, desc[UR18][R2.64+-0x10] ;  /* 0xfffff01202157981 */ /* 0x001ea6000c1e1900 */
[----:B------:R-:W-:Y:S01]  /*0270*/  IMAD.WIDE R22, R14, R23, UR26 ;  /* 0x0000001a0e167e25 */ /* 0x000fe2000f8e0217 */
[----:B------:R-:W-:-:S03]  /*0280*/  MOV R8, UR22 ;  /* 0x0000001600087c02 */ /* 0x000fc60008000f00 */
[----:B------:R-:W-:Y:S01]  /*0290*/  HFMA2 R5, -RZ, RZ, 0, 2.384185791015625e-07 ;  /* 0x00000004ff057431 */ /* 0x000fe200000001ff */
[----:B------:R-:W-:Y:S01]  /*02a0*/  MOV R11, 0x4 ;  /* 0x00000004000b7802 */ /* 0x000fe20000000f00 */
[----:B------:R-:W-:Y:S01]  /*02b0*/  IMAD.U32 R9, RZ, RZ, UR23 ;  /* 0x00000017ff097e24 */ /* 0x000fe2000f8e00ff */
[----:B------:R-:W3:Y:S01]  /*02c0*/  LDG.E R19, desc[UR18][R2.64+-0xc] ;  /* 0xfffff41202137981 */ /* 0x000ee2000c1e1900 */
[----:B------:R-:W-:-:S03]  /*02d0*/  IMAD.WIDE R8, R14, 0x4, R8 ;  /* 0x000000040e087825 */ /* 0x000fc600078e0208 */
[----:B------:R-:W2:Y:S01]  /*02e0*/  LDG.E R22, desc[UR18][R22.64] ;  /* 0x0000001216167981 */ /* 0x000ea2000c1e1900 */
[----:B------:R-:W-:-:S03]  /*02f0*/  IMAD.WIDE R24, R14, R25, UR6 ;  /* 0x000000060e187e25 */ /* 0x000fc6000f8e0219 */
[----:B------:R0:W3:Y:S01]  /*0300*/  LDG.E R20, desc[UR18][R8.64] ;  /* 0x0000001208147981 */ /* 0x0000e2000c1e1900 */
[----:B------:R-:W-:Y:S01]  /*0310*/  MOV R7, 0x4 ;  /* 0x0000000400077802 */ /* 0x000fe20000000f00 */
[C---:B------:R-:W-:Y:S02]  /*0320*/  IMAD.WIDE R10, R14.reuse, R11, UR8 ;  /* 0x000000080e0a7e25 */ /* 0x040fe4000f8e020b */
[----:B------:R-:W4:Y:S04]  /*0330*/  LDG.E R18, desc[UR18][R24.64] ;  /* 0x0000001218127981 */ /* 0x000f28000c1e1900 */
[----:B------:R-:W4:Y:S01]  /*0340*/  LDG.E R17, desc[UR18][R2.64+-0x8] ;  /* 0xfffff81202117981 */ /* 0x000f22000c1e1900 */
[----:B0-----:R-:W-:Y:S02]  /*0350*/  HFMA2 R9, -RZ, RZ, 0, 2.384185791015625e-07 ;  /* 0x00000004ff097431 */ /* 0x001fe400000001ff */
[C---:B------:R-:W-:Y:S01]  /*0360*/  IMAD.WIDE R4, R14.reuse, R5, UR10 ;  /* 0x0000000a0e047e25 */ /* 0x040fe2000f8e0205 */
[----:B------:R0:W5:Y:S04]  /*0370*/  LDG.E R16, desc[UR18][R10.64] ;  /* 0x000000120a107981 */ /* 0x000168000c1e1900 */
[----:B------:R-:W5:Y:S01]  /*0380*/  LDG.E R15, desc[UR18][R2.64+-0x4] ;  /* 0xfffffc12020f7981 */ /* 0x000f62000c1e1900 */
[----:B------:R-:W-:Y:S01]  /*0390*/  IMAD.WIDE R6, R14, R7, UR12 ;  /* 0x0000000c0e067e25 */ /* 0x000fe2000f8e0207 */
[----:B------:R-:W-:-:S02]  /*03a0*/  MOV R27, 0x4 ;  /* 0x00000004001b7802 */ /* 0x000fc40000000f00 */
[----:B------:R1:W5:Y:S01]  /*03b0*/  LDG.E R4, desc[UR18][R4.64] ;  /* 0x0000001204047981 */ /* 0x000362000c1e1900 */
[----:B------:R-:W-:-:S03]  /*03c0*/  IMAD.WIDE R8, R14, R9, UR14 ;  /* 0x0000000e0e087e25 */ /* 0x000fc6000f8e0209 */
[----:B------:R-:W5:Y:S01]  /*03d0*/  LDG.E R23, desc[UR18][R2.64] ;  /* 0x0000001202177981 */ /* 0x000f62000c1e1900 */
[----:B0-----:R-:W-:-:S03]  /*03e0*/  IMAD.WIDE R10, R14, R27, UR16 ;  /* 0x000000100e0a7e25 */ /* 0x001fc6000f8e021b */
[----:B------:R-:W5:Y:S04]  /*03f0*/  LDG.E R7, desc[UR18][R6.64] ;  /* 0x0000001206077981 */ /* 0x000f68000c1e1900 */
[----:B------:R-:W5:Y:S04]  /*0400*/  LDG.E R24, desc[UR18][R2.64+0x4] ;  /* 0x0000041202187981 */ /* 0x000f68000c1e1900 */
[----:B------:R-:W5:Y:S04]  /*0410*/  LDG.E R8, desc[UR18][R8.64] ;  /* 0x0000001208087981 */ /* 0x000f68000c1e1900 */
[----:B------:R-:W5:Y:S04]  /*0420*/  LDG.E R25, desc[UR18][R2.64+0x8] ;  /* 0x0000081202197981 */ /* 0x000f68000c1e1900 */
[----:B------:R-:W5:Y:S04]  /*0430*/  LDG.E R10, desc[UR18][R10.64] ;  /* 0x000000120a0a7981 */ /* 0x000f68000c1e1900 */
[----:B------:R0:W5:Y:S01]  /*0440*/  LDG.E R27, desc[UR18][R2.64+0xc] ;  /* 0x00000c12021b7981 */ /* 0x000162000c1e1900 */
[----:B------:R-:W-:-:S04]  /*0450*/  UIADD3 UR5, UPT, UPT, UR5, 0x8, URZ ;  /* 0x0000000805057890 */ /* 0x000fc8000fffe0ff */
[----:B------:R-:W-:Y:S01]  /*0460*/  UISETP.NE.AND UP0, UPT, UR5, URZ, UPT ;  /* 0x000000ff0500728c */ /* 0x000fe2000bf05270 */
[----:B-1----:R-:W-:Y:S01]  /*0470*/  IMAD.U32 R5, RZ, RZ, UR20 ;  /* 0x00000014ff057e24 */ /* 0x002fe2000f8e00ff */
[----:B0-----:R-:W-:-:S04]  /*0480*/  IADD3 R2, P0, PT, R2, 0x20, RZ ;  /* 0x0000002002027810 */ /* 0x001fc80007f1e0ff */
[----:B------:R-:W-:Y:S02]  /*0490*/  LEA R14, R5, R14, 0x3 ;  /* 0x0000000e050e7211 */ /* 0x000fe400078e18ff */
[----:B------:R-:W-:Y:S01]  /*04a0*/  IADD3.X R3, PT, PT, RZ, R3, RZ, P0, !PT ;  /* 0x00000003ff037210 */ /* 0x000fe200007fe4ff */
[----:B--2---:R-:W-:-:S04]  /*04b0*/  FFMA R22, R21, R22, R12 ;  /* 0x0000001615167223 */ /* 0x004fc8000000000c */
[----:B---3--:R-:W-:-:S04]  /*04c0*/  FFMA R20, R19, R20, R22 ;  /* 0x0000001413147223 */ /* 0x008fc80000000016 */
[----:B----4-:R-:W-:-:S04]  /*04d0*/  FFMA R18, R17, R18, R20 ;  /* 0x0000001211127223 */ /* 0x010fc80000000014 */
[----:B-----5:R-:W-:-:S04]  /*04e0*/  FFMA R16, R15, R16, R18 ;  /* 0x000000100f107223 */ /* 0x020fc80000000012 */
[----:B------:R-:W-:-:S04]  /*04f0*/  FFMA R23, R23, R4, R16 ;  /* 0x0000000417177223 */ /* 0x000fc80000000010 */
[----:B------:R-:W-:-:S04]  /*0500*/  FFMA R24, R24, R7, R23 ;  /* 0x0000000718187223 */ /* 0x000fc80000000017 */
[----:B------:R-:W-:-:S04]  /*0510*/  FFMA R8, R25, R8, R24 ;  /* 0x0000000819087223 */ /* 0x000fc80000000018 */
[----:B------:R-:W-:Y:S01]  /*0520*/  FFMA R12, R27, R10, R8 ;  /* 0x0000000a1b0c7223 */ /* 0x000fe20000000008 */
[----:B------:R-:W-:Y:S06]  /*0530*/  BRA.U UP0, `(.L_x_1) ;  /* 0xfffffffd003c7547 */ /* 0x000fec000b83ffff */
.L_x_0:
[----:B------:R-:W-:-:S04]  /*0540*/  ULOP3.LUT UR6, UR20, 0x7, URZ, 0xc0, !UPT ;  /* 0x0000000714067892 */ /* 0x000fc8000f8ec0ff */
[----:B------:R-:W-:-:S09]  /*0550*/  UISETP.NE.AND UP0, UPT, UR6, URZ, UPT ;  /* 0x000000ff0600728c */ /* 0x000fd2000bf05270 */
[----:B------:R-:W-:Y:S05]  /*0560*/  BRA.U !UP0, `(.L_x_2) ;  /* 0x0000000508387547 */ /* 0x000fea000b800000 */
[----:B------:R-:W-:Y:S02]  /*0570*/  UISETP.GE.U32.AND UP0, UPT, UR6, 0x4, UPT ;  /* 0x000000040600788c */ /* 0x000fe4000bf06070 */
[----:B------:R-:W-:-:S04]  /*0580*/  ULOP3.LUT UR5, UR20, 0x3, URZ, 0xc0, !UPT ;  /* 0x0000000314057892 */ /* 0x000fc8000f8ec0ff */
[----:B------:R-:W-:-:S03]  /*0590*/  UISETP.NE.AND UP1, UPT, UR5, URZ, UPT ;  /* 0x000000ff0500728c */ /* 0x000fc6000bf25270 */
[----:B------:R-:W-:Y:S08]  /*05a0*/  BRA.U !UP0, `(.L_x_3) ;  /* 0x00000001087c7547 */ /* 0x000ff0000b800000 */
[----:B------:R-:W1:Y:S01]  /*05b0*/  LDC.64 R6, c[0x0][0x388] ;  /* 0x0000e200ff067b82 */ /* 0x000e620000000a00 */
[----:B------:R-:W2:Y:S01]  /*05c0*/  LDCU.64 UR6, c[0x0][0x380] ;  /* 0x00007000ff0677ac */ /* 0x000ea20008000a00 */
[----:B------:R-:W-:Y:S02]  /*05d0*/  MOV R9, UR4 ;  /* 0x0000000400097c02 */ /* 0x000fe40008000f00 */
[C---:B------:R-:W-:Y:S02]  /*05e0*/  IADD3 R3, PT, PT, R13.reuse, UR4, RZ ;  /* 0x000000040d037c10 */ /* 0x040fe4000fffe0ff */
[----:B------:R-:W-:Y:S01]  /*05f0*/  IADD3 R10, P0, PT, R13, UR4, RZ ;  /* 0x000000040d0a7c10 */ /* 0x000fe2000ff1e0ff */
[----:B------:R-:W-:Y:S01]  /*0600*/  IMAD R9, R9, UR20, R0 ;  /* 0x0000001409097c24 */ /* 0x000fe2000f8e0200 */
[----:B------:R-:W3:Y:S01]  /*0610*/  LDC.64 R4, c[0x0][0x380] ;  /* 0x0000e000ff047b82 */ /* 0x000ee20000000a00 */
[----:B------:R-:W-:Y:S01]  /*0620*/  MOV R11, UR20 ;  /* 0x00000014000b7c02 */ /* 0x000fe20008000f00 */
[----:B------:R-:W-:-:S02]  /*0630*/  IMAD.U32 R15, RZ, RZ, UR20 ;  /* 0x00000014ff0f7e24 */ /* 0x000fc4000f8e00ff */
[----:B-1----:R-:W-:Y:S01]  /*0640*/  IMAD.WIDE R6, R9, 0x4, R6 ;  /* 0x0000000409067825 */ /* 0x002fe200078e0206 */
[----:B------:R-:W-:-:S05]  /*0650*/  MOV R9, UR20 ;  /* 0x0000001400097c02 */ /* 0x000fca0008000f00 */
[----:B------:R-:W-:Y:S02]  /*0660*/  IMAD.WIDE R8, R9, 0x4, R6 ;  /* 0x0000000409087825 */ /* 0x000fe400078e0206 */
[----:B0-----:R-:W4:Y:S02]  /*0670*/  LDG.E R6, desc[UR18][R6.64] ;  /* 0x0000001206067981 */ /* 0x001f24000c1e1900 */
[----:B---3--:R-:W-:Y:S01]  /*0680*/  IMAD.WIDE.U32 R4, R3, 0x4, R4 ;  /* 0x0000000403047825 */ /* 0x008fe200078e0004 */
[----:B------:R-:W-:Y:S01]  /*0690*/  IADD3.X R3, PT, PT, RZ, RZ, RZ, P0, !PT ;  /* 0x000000ffff037210 */ /* 0x000fe200007fe4ff */
[----:B------:R-:W3:Y:S01]  /*06a0*/  LDG.E R17, desc[UR18][R8.64] ;  /* 0x0000001208117981 */ /* 0x000ee2000c1e1900 */
[----:B--2---:R-:W-:-:S03]  /*06b0*/  LEA R2, P0, R10, UR6, 0x2 ;  /* 0x000000060a027c11 */ /* 0x004fc6000f8010ff */
[----:B------:R-:W4:Y:S01]  /*06c0*/  LDG.E R5, desc[UR18][R4.64] ;  /* 0x0000001204057981 */ /* 0x000f22000c1e1900 */
[----:B------:R-:W-:Y:S01]  /*06d0*/  LEA.HI.X R3, R10, UR7, R3, 0x2, P0 ;  /* 0x000000070a037c11 */ /* 0x000fe200080f1403 */
[----:B------:R-:W-:-:S04]  /*06e0*/  IMAD.WIDE R10, R11, 0x4, R8 ;  /* 0x000000040b0a7825 */ /* 0x000fc800078e0208 */
[----:B------:R-:W3:Y:S01]  /*06f0*/  LDG.E R16, desc[UR18][R2.64+0x4] ;  /* 0x0000041202107981 */ /* 0x000ee2000c1e1900 */
[----:B------:R-:W-:-:S03]  /*0700*/  IMAD.WIDE R14, R15, 0x4, R10 ;  /* 0x000000040f0e7825 */ /* 0x000fc600078e020a */
[----:B------:R-:W2:Y:S04]  /*0710*/  LDG.E R19, desc[UR18][R10.64] ;  /* 0x000000120a137981 */ /* 0x000ea8000c1e1900 */
[----:B------:R-:W2:Y:S04]  /*0720*/  LDG.E R18, desc[UR18][R2.64+0x8] ;  /* 0x0000081202127981 */ /* 0x000ea8000c1e1900 */
[----:B------:R-:W5:Y:S04]  /*0730*/  LDG.E R20, desc[UR18][R2.64+0xc] ;  /* 0x00000c1202147981 */ /* 0x000f68000c1e1900 */
[----:B------:R-:W5:Y:S01]  /*0740*/  LDG.E R14, desc[UR18][R14.64] ;  /* 0x000000120e0e7981 */ /* 0x000f62000c1e1900 */
[----:B------:R-:W-:Y:S01]  /*0750*/  UIADD3 UR4, UPT, UPT, UR4, 0x4, URZ ;  /* 0x0000000404047890 */ /* 0x000fe2000fffe0ff */
[----:B----4-:R-:W-:-:S04]  /*0760*/  FFMA R5, R5, R6, R12 ;  /* 0x0000000605057223 */ /* 0x010fc8000000000c */
[----:B---3--:R-:W-:-:S04]  /*0770*/  FFMA R5, R16, R17, R5 ;  /* 0x0000001110057223 */ /* 0x008fc80000000005 */
[----:B--2---:R-:W-:-:S04]  /*0780*/  FFMA R5, R18, R19, R5 ;  /* 0x0000001312057223 */ /* 0x004fc80000000005 */
[----:B-----5:R-:W-:-:S07]  /*0790*/  FFMA R12, R20, R14, R5 ;  /* 0x0000000e140c7223 */ /* 0x020fce0000000005 */
.L_x_3:
[----:B------:R-:W-:Y:S05]  /*07a0*/  BRA.U !UP1, `(.L_x_2) ;  /* 0x0000000109a87547 */ /* 0x000fea000b800000 */
[----:B------:R-:W-:Y:S01]  /*07b0*/  UISETP.NE.AND UP0, UPT, UR5, 0x1, UPT ;  /* 0x000000010500788c */ /* 0x000fe2000bf05270 */
[----:B------:R-:W-:Y:S01]  /*07c0*/  MOV R7, UR4 ;  /* 0x0000000400077c02 */ /* 0x000fe20008000f00 */
[----:B------:R-:W-:Y:S02]  /*07d0*/  ULOP3.LUT UR5, UR20, 0x1, URZ, 0xc0, !UPT ;  /* 0x0000000114057892 */ /* 0x000fe4000f8ec0ff */
[----:B------:R-:W-:Y:S02]  /*07e0*/  IMAD.U32 R15, RZ, RZ, UR20 ;  /* 0x00000014ff0f7e24 */ /* 0x000fe4000f8e00ff */
[----:B------:R-:W-:Y:S01]  /*07f0*/  UISETP.NE.U32.AND UP1, UPT, UR5, 0x1, UPT ;  /* 0x000000010500788c */ /* 0x000fe2000bf25070 */
[----:B------:R-:W-:-:S04]  /*0800*/  PLOP3.LUT P1, PT, PT, PT, UP0, 0x80, 0x8 ;  /* 0x000000000008781c */ /* 0x000fc80003f2f008 */
[----:B------:R-:W1:Y:S01]  /*0810*/  @UP0 LDCU.128 UR8, c[0x0][0x380] ;  /* 0x00007000ff0807ac */ /* 0x000e620008000c00 */
[----:B------:R-:W-:Y:S01]  /*0820*/  PLOP3.LUT P0, PT, PT, PT, UP1, 0x80, 0x8 ;  /* 0x000000000008781c */ /* 0x000fe20003f0f018 */
[----:B------:R-:W2:Y:S04]  /*0830*/  @UP0 LDCU.64 UR6, c[0x0][0x380] ;  /* 0x00007000ff0607ac */ /* 0x000ea80008000a00 */
[----:B------:R-:W3:Y:S03]  /*0840*/  @!UP1 LDCU.128 UR12, c[0x0][0x380] ;  /* 0x00007000ff0c97ac */ /* 0x000ee60008000c00 */
[C---:B------:R-:W-:Y:S02]  /*0850*/  @P1 IADD3 R3, PT, PT, R13.reuse, UR4, RZ ;  /* 0x000000040d031c10 */ /* 0x040fe4000fffe0ff */
[----:B------:R-:W-:Y:S01]  /*0860*/  @P1 IADD3 R6, P2, PT, R13, UR4, RZ ;  /* 0x000000040d061c10 */ /* 0x000fe2000ff5e0ff */
[----:B------:R-:W-:Y:S01]  /*0870*/  @UP0 UIADD3 UR4, UPT, UPT, UR4, 0x2, URZ ;  /* 0x0000000204040890 */ /* 0x000fe2000fffe0ff */
[----:B-1----:R-:W-:-:S02]  /*0880*/  MOV R10, UR8 ;  /* 0x00000008000a7c02 */ /* 0x002fc40008000f00 */
[----:B------:R-:W-:Y:S02]  /*0890*/  MOV R11, UR9 ;  /* 0x00000009000b7c02 */ /* 0x000fe40008000f00 */
[----:B------:R-:W-:Y:S02]  /*08a0*/  MOV R4, UR10 ;  /* 0x0000000a00047c02 */ /* 0x000fe40008000f00 */
[----:B------:R-:W-:Y:S01]  /*08b0*/  MOV R5, UR11 ;  /* 0x0000000b00057c02 */ /* 0x000fe20008000f00 */
[----:B------:R-:W-:-:S04]  /*08c0*/  @P1 IMAD.WIDE.U32 R10, R3, 0x4, R10 ;  /* 0x00000004030a1825 */ /* 0x000fc800078e000a */
[----:B------:R-:W-:Y:S01]  /*08d0*/  @P1 IMAD R3, R7, UR20, R0 ;  /* 0x0000001407031c24 */ /* 0x000fe2000f8e0200 */
[----:B------:R-:W-:Y:S01]  /*08e0*/  @P1 IADD3.X R7, PT, PT, RZ, RZ, RZ, P2, !PT ;  /* 0x000000ffff071210 */ /* 0x000fe200017fe4ff */
[----:B0-----:R-:W4:Y:S01]  /*08f0*/  @P1 LDG.E R11, desc[UR18][R10.64] ;  /* 0x000000120a0b1981 */ /* 0x001f22000c1e1900 */
[C---:B--2---:R-:W-:Y:S01]  /*0900*/  @P1 LEA R2, P2, R6.reuse, UR6, 0x2 ;  /* 0x0000000606021c11 */ /* 0x044fe2000f8410ff */
[----:B------:R-:W-:Y:S01]  /*0910*/  @P1 IMAD.WIDE R4, R3, 0x4, R4 ;  /* 0x0000000403041825 */ /* 0x000fe200078e0204 */
[----:B------:R-:W-:Y:S02]  /*0920*/  MOV R19, UR4 ;  /* 0x0000000400137c02 */ /* 0x000fe40008000f00 */
[----:B------:R-:W-:Y:S02]  /*0930*/  @P1 LEA.HI.X R3, R6, UR7, R7, 0x2, P2 ;  /* 0x0000000706031c11 */ /* 0x000fe400090f1407 */
[----:B---3--:R-:W-:Y:S01]  /*0940*/  MOV R6, UR12 ;  /* 0x0000000c00067c02 */ /* 0x008fe20008000f00 */
[----:B------:R-:W-:Y:S01]  /*0950*/  @P1 IMAD.WIDE R14, R15, 0x4, R4 ;  /* 0x000000040f0e1825 */ /* 0x000fe200078e0204 */
[----:B------:R-:W-:Y:S01]  /*0960*/  MOV R7, UR13 ;  /* 0x0000000d00077c02 */ /* 0x000fe20008000f00 */
[----:B------:R-:W4:Y:S01]  /*0970*/  @P1 LDG.E R4, desc[UR18][R4.64] ;  /* 0x0000001204041981 */ /* 0x000f22000c1e1900 */
[----:B------:R-:W-:Y:S01]  /*0980*/  @!P0 IADD3 R17, PT, PT, R13, UR4, RZ ;  /* 0x000000040d118c10 */ /* 0x000fe2000fffe0ff */
[----:B------:R-:W-:Y:S01]  /*0990*/  @!P0 IMAD R19, R19, UR20, R0 ;  /* 0x0000001413138c24 */ /* 0x000fe2000f8e0200 */
[----:B------:R-:W-:Y:S01]  /*09a0*/  MOV R8, UR14 ;  /* 0x0000000e00087c02 */ /* 0x000fe20008000f00 */
[----:B------:R-:W2:Y:S01]  /*09b0*/  @P1 LDG.E R14, desc[UR18][R14.64] ;  /* 0x000000120e0e1981 */ /* 0x000ea2000c1e1900 */
[----:B------:R-:W-:Y:S01]  /*09c0*/  MOV R9, UR15 ;  /* 0x0000000f00097c02 */ /* 0x000fe20008000f00 */
[----:B------:R-:W-:-:S02]  /*09d0*/  @!P0 IMAD.WIDE.U32 R6, R17, 0x4, R6 ;  /* 0x0000000411068825 */ /* 0x000fc400078e0006 */
[----:B------:R-:W2:Y:S02]  /*09e0*/  @P1 LDG.E R2, desc[UR18][R2.64+0x4] ;  /* 0x0000041202021981 */ /* 0x000ea4000c1e1900 */
[----:B------:R-:W-:Y:S02]  /*09f0*/  @!P0 IMAD.WIDE R8, R19, 0x4, R8 ;  /* 0x0000000413088825 */ /* 0x000fe400078e0208 */
[----:B------:R-:W3:Y:S04]  /*0a00*/  @!P0 LDG.E R7, desc[UR18][R6.64] ;  /* 0x0000001206078981 */ /* 0x000ee8000c1e1900 */
[----:B------:R-:W3:Y:S01]  /*0a10*/  @!P0 LDG.E R8, desc[UR18][R8.64] ;  /* 0x0000001208088981 */ /* 0x000ee2000c1e1900 */
[----:B----4-:R-:W-:-:S04]  /*0a20*/  @P1 FFMA R11, R11, R4, R12 ;  /* 0x000000040b0b1223 */ /* 0x010fc8000000000c */
[----:B--2---:R-:W-:-:S04]  /*0a30*/  @P1 FFMA R12, R2, R14, R11 ;  /* 0x0000000e020c1223 */ /* 0x004fc8000000000b */
[----:B---3--:R-:W-:-:S07]  /*0a40*/  @!P0 FFMA R12, R7, R8, R12 ;  /* 0x00000008070c8223 */ /* 0x008fce000000000c */
.L_x_2:
[----:B------:R-:W1:Y:S01]  /*0a50*/  LDC.64 R2, c[0x0][0x390] ;  /* 0x0000e400ff027b82 */ /* 0x000e620000000a00 */
[----:B------:R-:W-:-:S07]  /*0a60*/  IADD3 R13, PT, PT, R0, R13, RZ ;  /* 0x0000000d000d7210 */ /* 0x000fce0007ffe0ff */
[----:B------:R-:W2:Y:S01]  /*0a70*/  LDC.64 R4, c[0x0][0x398] ;  /* 0x0000e600ff047b82 */ /* 0x000ea20000000a00 */
[----:B-1----:R-:W-:-:S06]  /*0a80*/  IMAD.WIDE R2, R13, 0x4, R2 ;  /* 0x000000040d027825 */ /* 0x002fcc00078e0202 */
[----:B0-----:R-:W3:Y:S01]  /*0a90*/  LDG.E R3, desc[UR18][R2.64] ;  /* 0x0000001202037981 */ /* 0x001ee2000c1e1900 */
[----:B--2---:R-:W-:-:S04]  /*0aa0*/  IMAD.WIDE R4, R13, 0x4, R4 ;  /* 0x000000040d047825 */ /* 0x004fc800078e0204 */
[----:B---3--:R-:W-:-:S05]  /*0ab0*/  FADD R7, R3, R12 ;  /* 0x0000000c03077221 */ /* 0x008fca0000000000 */
[----:B------:R-:W-:Y:S01]  /*0ac0*/  STG.E desc[UR18][R4.64], R7 ;  /* 0x0000000704007986 */ /* 0x000fe2000c101912 */
[----:B------:R-:W-:Y:S05]  /*0ad0*/  EXIT ;  /* 0x000000000000794d */ /* 0x000fea0003800000 */
.L_x_4:
[----:B------:R-:W-:-:S00]  /*0ae0*/  BRA `(.L_x_4) ;  /* 0xfffffffc00fc7947 */ /* 0x000fc0000383ffff */
[----:B------:R-:W-:-:S00]  /*0af0*/  NOP ;  /* 0x0000000000007918 */ /* 0x000fc00000000000 */
        /* <DEDUP_REMOVED lines=8> */
.L_x_5:


//--------------------- .nv.shared.reserved.0     --------------------------
	.section	.nv.shared.reserved.0,"aw",@nobits
	.weak		__nv_reservedSMEM_offset_0_alias
	.size		__nv_reservedSMEM_offset_0_alias, 0, 64
	.other		__nv_reservedSMEM_offset_0_alias,@"STO_CUDA_RESERVED_SHARED STV_DEFAULT"
__nv_reservedSMEM_offset_0_alias:
	.zero		0
	.zero		64


//--------------------- .nv.constant0._Z15matMulAddKernelPfS_S_S_i --------------------------
	.section	.nv.constant0._Z15matMulAddKernelPfS_S_S_i,"a",@progbits
	.sectionflags	@""
	.align	4
.nv.constant0._Z15matMulAddKernelPfS_S_S_i:
	.zero		932


//--------------------- SYMBOLS --------------------------

	.type		.nv.reservedSmem.offset0,@object
	.size		.nv.reservedSmem.offset0,0x4
